//
// Generated by NVIDIA NVVM Compiler
//
// Compiler Build ID: CL-36424714
// Cuda compilation tools, release 13.0, V13.0.88
// Based on NVVM 20.0.0
//

.version 9.0
.target sm_100
.address_size 64

	// .globl	_Z14colorInversionPhii

.visible .entry _Z14colorInversionPhii(
	.param .u64 .ptr .align 1 _Z14colorInversionPhii_param_0,
	.param .u32 _Z14colorInversionPhii_param_1,
	.param .u32 _Z14colorInversionPhii_param_2
)
{
	.reg .pred 	%p<2>;
	.reg .b16 	%rs<7>;
	.reg .b32 	%r<9>;
	.reg .b64 	%rd<5>;

	ld.param.u64 	%rd1, [_Z14colorInversionPhii_param_0];
	ld.param.u32 	%r2, [_Z14colorInversionPhii_param_1];
	ld.param.u32 	%r3, [_Z14colorInversionPhii_param_2];
	mov.u32 	%r4, %ctaid.x;
	mov.u32 	%r5, %ntid.x;
	mov.u32 	%r6, %tid.x;
	mad.lo.s32 	%r1, %r4, %r5, %r6;
	mul.lo.s32 	%r7, %r3, %r2;
	setp.ge.s32 	%p1, %r1, %r7;
	@%p1 bra 	$L__BB0_2;
	cvta.to.global.u64 	%rd2, %rd1;
	shl.b32 	%r8, %r1, 2;
	cvt.s64.s32 	%rd3, %r8;
	add.s64 	%rd4, %rd2, %rd3;
	ld.global.u8 	%rs1, [%rd4];
	not.b16 	%rs2, %rs1;
	st.global.u8 	[%rd4], %rs2;
	ld.global.u8 	%rs3, [%rd4+1];
	not.b16 	%rs4, %rs3;
	st.global.u8 	[%rd4+1], %rs4;
	ld.global.u8 	%rs5, [%rd4+2];
	not.b16 	%rs6, %rs5;
	st.global.u8 	[%rd4+2], %rs6;
$L__BB0_2:
	ret;

}


// ===== COMPILED SASS (sm_100) =====

	.target	sm_100

	.elftype	@"ET_EXEC"


//--------------------- .note.nv.tkinfo           --------------------------
	.section	.note.nv.tkinfo,"",@"SHT_NOTE"
	.sectionflags	@"SHF_NOTE_NV_TKINFO"
	.tkinfo
        /*0018*/ 	.word	0x00000002
        /*0030*/ 	.string	""
        /*0030*/ 	.string	"ptxas"
        /*0030*/ 	.string	"Cuda compilation tools, release 13.0, V13.0.88"
        /*0030*/ 	.string	"Build cuda_13.0.r13.0/compiler.36424714_0"
        /*0030*/ 	.string	"-arch sm_100 -m 64 "



//--------------------- .note.nv.cuinfo           --------------------------
	.section	.note.nv.cuinfo,"",@"SHT_NOTE"
	.sectionflags	@"SHF_NOTE_NV_CUINFO"
        /*0018*/ 	.short	0x0002
        /*001a*/ 	.short	0x0064
        /*001c*/ 	.short	0x0082
	.zero		2


//--------------------- .nv.info                  --------------------------
	.section	.nv.info,"",@"SHT_CUDA_INFO"
	.align	4


	//----- nvinfo : EIATTR_REGCOUNT
	.align		4
        /*0000*/ 	.byte	0x04, 0x2f
        /*0002*/ 	.short	(.L_1 - .L_0)
	.align		4
.L_0:
        /*0004*/ 	.word	index@(_Z14colorInversionPhii)
        /*0008*/ 	.word	0x0000000c


	//----- nvinfo : EIATTR_FRAME_SIZE
	.align		4
.L_1:
        /*000c*/ 	.byte	0x04, 0x11
        /*000e*/ 	.short	(.L_3 - .L_2)
	.align		4
.L_2:
        /*0010*/ 	.word	index@(_Z14colorInversionPhii)
        /*0014*/ 	.word	0x00000000


	//----- nvinfo : EIATTR_MIN_STACK_SIZE
	.align		4
.L_3:
        /*0018*/ 	.byte	0x04, 0x12
        /*001a*/ 	.short	(.L_5 - .L_4)
	.align		4
.L_4:
        /*001c*/ 	.word	index@(_Z14colorInversionPhii)
        /*0020*/ 	.word	0x00000000
.L_5:


//--------------------- .nv.compat                --------------------------
	.section	.nv.compat,"",@"SHT_CUDA_COMPAT_INFO"
	.align	4
        /*0000*/ 	.byte	0x02, 0x09, 0x00, 0x00, 0x02, 0x02, 0x01, 0x00, 0x02, 0x05, 0x05, 0x00, 0x03, 0x07, 0x01, 0x01
        /*0010*/ 	.byte	0x02, 0x03, 0x00, 0x00, 0x02, 0x06, 0x01, 0x00, 0x04, 0x0b, 0x08, 0x00, 0x09, 0x00, 0x00, 0x00
        /*0020*/ 	.byte	0x00, 0x00, 0x00, 0x00


//--------------------- .nv.info._Z14colorInversionPhii --------------------------
	.section	.nv.info._Z14colorInversionPhii,"",@"SHT_CUDA_INFO"
	.sectionflags	@""
	.align	4


	//----- nvinfo : EIATTR_CUDA_API_VERSION
	.align		4
        /*0000*/ 	.byte	0x04, 0x37
        /*0002*/ 	.short	(.L_7 - .L_6)
.L_6:
        /*0004*/ 	.word	0x00000082


	//----- nvinfo : EIATTR_KPARAM_INFO
	.align		4
.L_7:
        /*0008*/ 	.byte	0x04, 0x17
        /*000a*/ 	.short	(.L_9 - .L_8)
.L_8:
        /*000c*/ 	.word	0x00000000
        /*0010*/ 	.short	0x0002
        /*0012*/ 	.short	0x000c
        /*0014*/ 	.byte	0x00, 0xf0, 0x11, 0x00


	//----- nvinfo : EIATTR_KPARAM_INFO
	.align		4
.L_9:
        /*0018*/ 	.byte	0x04, 0x17
        /*001a*/ 	.short	(.L_11 - .L_10)
.L_10:
        /*001c*/ 	.word	0x00000000
        /*0020*/ 	.short	0x0001
        /*0022*/ 	.short	0x0008
        /*0024*/ 	.byte	0x00, 0xf0, 0x11, 0x00


	//----- nvinfo : EIATTR_KPARAM_INFO
	.align		4
.L_11:
        /*0028*/ 	.byte	0x04, 0x17
        /*002a*/ 	.short	(.L_13 - .L_12)
.L_12:
        /*002c*/ 	.word	0x00000000
        /*0030*/ 	.short	0x0000
        /*0032*/ 	.short	0x0000
        /*0034*/ 	.byte	0x00, 0xf5, 0x21, 0x00


	//----- nvinfo : EIATTR_SPARSE_MMA_MASK
	.align		4
.L_13:
        /*0038*/ 	.byte	0x03, 0x50
        /*003a*/ 	.short	0x0000


	//----- nvinfo : EIATTR_MAXREG_COUNT
	.align		4
        /*003c*/ 	.byte	0x03, 0x1b
        /*003e*/ 	.short	0x00ff


	//----- nvinfo : EIATTR_MERCURY_ISA_VERSION
	.align		4
        /*0040*/ 	.byte	0x03, 0x5f
        /*0042*/ 	.short	0x0101


	//----- nvinfo : EIATTR_VRC_CTA_INIT_COUNT
	.align		4
        /*0044*/ 	.byte	0x02, 0x4a
	.zero		1
	.zero		1


	//----- nvinfo : EIATTR_EXIT_INSTR_OFFSETS
	.align		4
        /*0048*/ 	.byte	0x04, 0x1c
        /*004a*/ 	.short	(.L_15 - .L_14)


	//   ....[0]....
.L_14:
        /*004c*/ 	.word	0x00000080


	//   ....[1]....
        /*0050*/ 	.word	0x00000170


	//----- nvinfo : EIATTR_CBANK_PARAM_SIZE
	.align		4
.L_15:
        /*0054*/ 	.byte	0x03, 0x19
        /*0056*/ 	.short	0x0010


	//----- nvinfo : EIATTR_PARAM_CBANK
	.align		4
        /*0058*/ 	.byte	0x04, 0x0a
        /*005a*/ 	.short	(.L_17 - .L_16)
	.align		4
.L_16:
        /*005c*/ 	.word	index@(.nv.constant0._Z14colorInversionPhii)
        /*0060*/ 	.short	0x0380
        /*0062*/ 	.short	0x0010


	//----- nvinfo : EIATTR_SW_WAR
	.align		4
.L_17:
        /*0064*/ 	.byte	0x04, 0x36
        /*0066*/ 	.short	(.L_19 - .L_18)
.L_18:
        /*0068*/ 	.word	0x00000008
.L_19:


//--------------------- .nv.callgraph             --------------------------
	.section	.nv.callgraph,"",@"SHT_CUDA_CALLGRAPH"
	.align	4
	.sectionentsize	8
	.align		4
        /*0000*/ 	.word	0x00000000
	.align		4
        /*0004*/ 	.word	0xffffffff
	.align		4
        /*0008*/ 	.word	0x00000000
	.align		4
        /*000c*/ 	.word	0xfffffffe
	.align		4
        /*0010*/ 	.word	0x00000000
	.align		4
        /*0014*/ 	.word	0xfffffffd
	.align		4
        /*0018*/ 	.word	0x00000000
	.align		4
        /*001c*/ 	.word	0xfffffffc


//--------------------- .text._Z14colorInversionPhii --------------------------
	.section	.text._Z14colorInversionPhii,"ax",@progbits
	.align	128
        .global         _Z14colorInversionPhii
        .type           _Z14colorInversionPhii,@function
        .size           _Z14colorInversionPhii,(.L_x_1 - _Z14colorInversionPhii)
        .other          _Z14colorInversionPhii,@"STO_CUDA_ENTRY STV_DEFAULT"
_Z14colorInversionPhii:
.text._Z14colorInversionPhii:
[----:B------:R-:W-:Y:S01]  /*0000*/  LDC R1, c[0x0][0x37c] ;  /* 0x0000df00ff017b82 */ /* 0x000fe20000000800 */
[----:B------:R-:W0:Y:S07]  /*0010*/  S2R R3, SR_TID.X ;  /* 0x0000000000037919 */ /* 0x000e2e0000002100 */
[----:B------:R-:W0:Y:S01]  /*0020*/  S2UR UR6, SR_CTAID.X ;  /* 0x00000000000679c3 */ /* 0x000e220000002500 */
[----:B------:R-:W1:Y:S07]  /*0030*/  LDCU.64 UR4, c[0x0][0x388] ;  /* 0x00007100ff0477ac */ /* 0x000e6e0008000a00 */
[----:B------:R-:W0:Y:S01]  /*0040*/  LDC R0, c[0x0][0x360] ;  /* 0x0000d800ff007b82 */ /* 0x000e220000000800 */
[----:B-1----:R-:W-:Y:S01]  /*0050*/  UIMAD UR4, UR5, UR4, URZ ;  /* 0x00000004050472a4 */ /* 0x002fe2000f8e02ff */
[----:B0-----:R-:W-:-:S05]  /*0060*/  IMAD R0, R0, UR6, R3 ;  /* 0x0000000600007c24 */ /* 0x001fca000f8e0203 */
[----:B------:R-:W-:-:S13]  /*0070*/  ISETP.GE.AND P0, PT, R0, UR4, PT ;  /* 0x0000000400007c0c */ /* 0x000fda000bf06270 */
[----:B------:R-:W-:Y:S05]  /*0080*/  @P0 EXIT ;  /* 0x000000000000094d */ /* 0x000fea0003800000 */
[----:B------:R-:W0:Y:S01]  /*0090*/  LDCU.64 UR6, c[0x0][0x380] ;  /* 0x00007000ff0677ac */ /* 0x000e220008000a00 */
[----:B------:R-:W-:Y:S01]  /*00a0*/  IMAD.SHL.U32 R0, R0, 0x4, RZ ;  /* 0x0000000400007824 */ /* 0x000fe200078e00ff */
[----:B------:R-:W1:Y:S04]  /*00b0*/  LDCU.64 UR4, c[0x0][0x358] ;  /* 0x00006b00ff0477ac */ /* 0x000e680008000a00 */
[----:B0-----:R-:W-:-:S04]  /*00c0*/  IADD3 R2, P0, PT, R0, UR6, RZ ;  /* 0x0000000600027c10 */ /* 0x001fc8000ff1e0ff */
[----:B------:R-:W-:-:S05]  /*00d0*/  LEA.HI.X.SX32 R3, R0, UR7, 0x1, P0 ;  /* 0x0000000700037c11 */ /* 0x000fca00080f0eff */
[----:B-1----:R-:W2:Y:S04]  /*00e0*/  LDG.E.U8 R0, desc[UR4][R2.64] ;  /* 0x0000000402007981 */ /* 0x002ea8000c1e1100 */
[----:B------:R-:W3:Y:S04]  /*00f0*/  LDG.E.U8 R4, desc[UR4][R2.64+0x1] ;  /* 0x0000010402047981 */ /* 0x000ee8000c1e1100 */
[----:B------:R-:W4:Y:S01]  /*0100*/  LDG.E.U8 R6, desc[UR4][R2.64+0x2] ;  /* 0x0000020402067981 */ /* 0x000f22000c1e1100 */
[----:B--2---:R-:W-:Y:S02]  /*0110*/  LOP3.LUT R5, RZ, R0, RZ, 0x33, !PT ;  /* 0x00000000ff057212 */ /* 0x004fe400078e33ff */
[----:B---3--:R-:W-:-:S03]  /*0120*/  LOP3.LUT R7, RZ, R4, RZ, 0x33, !PT ;  /* 0x00000004ff077212 */ /* 0x008fc600078e33ff */
[----:B------:R-:W-:Y:S01]  /*0130*/  STG.E.U8 desc[UR4][R2.64], R5 ;  /* 0x0000000502007986 */ /* 0x000fe2000c101104 */
[----:B----4-:R-:W-:-:S03]  /*0140*/  LOP3.LUT R9, RZ, R6, RZ, 0x33, !PT ;  /* 0x00000006ff097212 */ /* 0x010fc600078e33ff */
[----:B------:R-:W-:Y:S04]  /*0150*/  STG.E.U8 desc[UR4][R2.64+0x1], R7 ;  /* 0x0000010702007986 */ /* 0x000fe8000c101104 */
[----:B------:R-:W-:Y:S01]  /*0160*/  STG.E.U8 desc[UR4][R2.64+0x2], R9 ;  /* 0x0000020902007986 */ /* 0x000fe2000c101104 */
[----:B------:R-:W-:Y:S05]  /*0170*/  EXIT ;  /* 0x000000000000794d */ /* 0x000fea0003800000 */
.L_x_0:
[----:B------:R-:W-:-:S00]  /*0180*/  BRA `(.L_x_0) ;  /* 0xfffffffc00fc7947 */ /* 0x000fc0000383ffff */
[----:B------:R-:W-:-:S00]  /*0190*/  NOP ;  /* 0x0000000000007918 */ /* 0x000fc00000000000 */
        /* <DEDUP_REMOVED lines=14> */
.L_x_1:


//--------------------- .nv.shared.reserved.0     --------------------------
	.section	.nv.shared.reserved.0,"aw",@nobits
	.weak		__nv_reservedSMEM_offset_0_alias
	.size		__nv_reservedSMEM_offset_0_alias, 0, 64
	.other		__nv_reservedSMEM_offset_0_alias,@"STO_CUDA_RESERVED_SHARED STV_DEFAULT"
__nv_reservedSMEM_offset_0_alias:
	.zero		0
	.zero		64


//--------------------- .nv.constant0._Z14colorInversionPhii --------------------------
	.section	.nv.constant0._Z14colorInversionPhii,"a",@progbits
	.sectionflags	@""
	.align	4
.nv.constant0._Z14colorInversionPhii:
	.zero		912


//--------------------- SYMBOLS --------------------------

	.type		.nv.reservedSmem.offset0,@object
	.size		.nv.reservedSmem.offset0,0x4
